	.headerflags	@"EF_CUDA_TEXMODE_UNIFIED EF_CUDA_64BIT_ADDRESS EF_CUDA_ACCELERATORS EF_CUDA_SM90 EF_CUDA_VIRTUAL_SM(EF_CUDA_SM90)"
	.elftype	@"ET_EXEC"


//--------------------- .nv.info                  --------------------------
	.section	.nv.info,"",@"SHT_CUDA_INFO"
	.align	4


	//----- nvinfo : EIATTR_REGCOUNT
	.align		4
        /*0000*/ 	.byte	0x04, 0x2f
        /*0002*/ 	.short	(.L_1 - .L_0)
	.align		4
.L_0:
        /*0004*/ 	.word	index@(triton_poi_fused_convolution_4)
        /*0008*/ 	.word	0x0000000c


	//----- nvinfo : EIATTR_MIN_STACK_SIZE
	.align		4
.L_1:
        /*000c*/ 	.byte	0x04, 0x12
        /*000e*/ 	.short	(.L_3 - .L_2)
	.align		4
.L_2:
        /*0010*/ 	.word	index@(triton_poi_fused_convolution_4)
        /*0014*/ 	.word	0x00000000


	//----- nvinfo : EIATTR_FRAME_SIZE
	.align		4
.L_3:
        /*0018*/ 	.byte	0x04, 0x11
        /*001a*/ 	.short	(.L_5 - .L_4)
	.align		4
.L_4:
        /*001c*/ 	.word	index@(triton_poi_fused_convolution_4)
        /*0020*/ 	.word	0x00000000


	//----- nvinfo : EIATTR_MIN_STACK_SIZE
	.align		4
.L_5:
        /*0024*/ 	.byte	0x04, 0x12
        /*0026*/ 	.short	(.L_7 - .L_6)
	.align		4
.L_6:
        /*0028*/ 	.word	index@(triton_poi_fused_convolution_4)
        /*002c*/ 	.word	0x00000000
.L_7:


//--------------------- .nv.info.triton_poi_fused_convolution_4 --------------------------
	.section	.nv.info.triton_poi_fused_convolution_4,"",@"SHT_CUDA_INFO"
	.sectionflags	@""
	.align	4


	//----- nvinfo : EIATTR_CUDA_API_VERSION
	.align		4
        /*0000*/ 	.byte	0x04, 0x37
        /*0002*/ 	.short	(.L_9 - .L_8)
.L_8:
        /*0004*/ 	.word	0x0000007c


	//----- nvinfo : EIATTR_KPARAM_INFO
	.align		4
.L_9:
        /*0008*/ 	.byte	0x04, 0x17
        /*000a*/ 	.short	(.L_11 - .L_10)
.L_10:
        /*000c*/ 	.word	0x00000000
        /*0010*/ 	.short	0x0002
        /*0012*/ 	.short	0x0010
        /*0014*/ 	.byte	0x00, 0xf0, 0x11, 0x00


	//----- nvinfo : EIATTR_KPARAM_INFO
	.align		4
.L_11:
        /*0018*/ 	.byte	0x04, 0x17
        /*001a*/ 	.short	(.L_13 - .L_12)
.L_12:
        /*001c*/ 	.word	0x00000000
        /*0020*/ 	.short	0x0001
        /*0022*/ 	.short	0x0008
        /*0024*/ 	.byte	0x00, 0xf4, 0x21, 0x00


	//----- nvinfo : EIATTR_KPARAM_INFO
	.align		4
.L_13:
        /*0028*/ 	.byte	0x04, 0x17
        /*002a*/ 	.short	(.L_15 - .L_14)
.L_14:
        /*002c*/ 	.word	0x00000000
        /*0030*/ 	.short	0x0000
        /*0032*/ 	.short	0x0000
        /*0034*/ 	.byte	0x00, 0xf4, 0x21, 0x00


	//----- nvinfo : EIATTR_SPARSE_MMA_MASK
	.align		4
.L_15:
        /*0038*/ 	.byte	0x03, 0x50
        /*003a*/ 	.short	0x0000


	//----- nvinfo : EIATTR_MAXREG_COUNT
	.align		4
        /*003c*/ 	.byte	0x03, 0x1b
        /*003e*/ 	.short	0x00ff


	//----- nvinfo : EIATTR_EXIT_INSTR_OFFSETS
	.align		4
        /*0040*/ 	.byte	0x04, 0x1c
        /*0042*/ 	.short	(.L_17 - .L_16)


	//   ....[0]....
.L_16:
        /*0044*/ 	.word	0x00000170


	//   ....[1]....
        /*0048*/ 	.word	0x00000190


	//----- nvinfo : EIATTR_REQNTID
	.align		4
.L_17:
        /*004c*/ 	.byte	0x04, 0x10
        /*004e*/ 	.short	(.L_19 - .L_18)
.L_18:
        /*0050*/ 	.word	0x00000080
        /*0054*/ 	.word	0x00000001
        /*0058*/ 	.word	0x00000001


	//----- nvinfo : EIATTR_CBANK_PARAM_SIZE
	.align		4
.L_19:
        /*005c*/ 	.byte	0x03, 0x19
        /*005e*/ 	.short	0x0014


	//----- nvinfo : EIATTR_PARAM_CBANK
	.align		4
        /*0060*/ 	.byte	0x04, 0x0a
        /*0062*/ 	.short	(.L_21 - .L_20)
	.align		4
.L_20:
        /*0064*/ 	.word	index@(.nv.constant0.triton_poi_fused_convolution_4)
        /*0068*/ 	.short	0x0210
        /*006a*/ 	.short	0x0014


	//----- nvinfo : EIATTR_SW_WAR
	.align		4
.L_21:
        /*006c*/ 	.byte	0x04, 0x36
        /*006e*/ 	.short	(.L_23 - .L_22)
.L_22:
        /*0070*/ 	.word	0x00000008
.L_23:


//--------------------- .nv.callgraph             --------------------------
	.section	.nv.callgraph,"",@"SHT_CUDA_CALLGRAPH"
	.align	4
	.sectionentsize	8
	.align		4
        /*0000*/ 	.word	0x00000000
	.align		4
        /*0004*/ 	.word	0xffffffff
	.align		4
        /*0008*/ 	.word	0x00000000
	.align		4
        /*000c*/ 	.word	0xfffffffe
	.align		4
        /*0010*/ 	.word	0x00000000
	.align		4
        /*0014*/ 	.word	0xfffffffd
	.align		4
        /*0018*/ 	.word	0x00000000
	.align		4
        /*001c*/ 	.word	0xfffffffc


//--------------------- .text.triton_poi_fused_convolution_4 --------------------------
	.section	.text.triton_poi_fused_convolution_4,"ax",@progbits
	.align	128
        .global         triton_poi_fused_convolution_4
        .type           triton_poi_fused_convolution_4,@function
        .size           triton_poi_fused_convolution_4,(.L_x_1 - triton_poi_fused_convolution_4)
        .other          triton_poi_fused_convolution_4,@"STO_CUDA_ENTRY STV_DEFAULT"
triton_poi_fused_convolution_4:
.text.triton_poi_fused_convolution_4:
[----:B------:R-:W0:Y:S02]  /*0000*/  LDC R1, c[0x0][0x28] ;  /* 0x00000a00ff017b82 */ /* 0x000e240000000800 */
[----:B------:R-:W1:Y:S01]  /*0010*/  S2R R0, SR_TID.X ;  /* 0x0000000000007919 */ /* 0x000e620000002100 */
[----:B------:R-:W2:Y:S01]  /*0020*/  LDC.64 R2, c[0x0][0x210] ;  /* 0x00008400ff027b82 */ /* 0x000ea20000000a00 */
[----:B------:R-:W-:Y:S01]  /*0030*/  ULDC.64 UR4, c[0x0][0x208] ;  /* 0x0000820000047ab9 */ /* 0x000fe20000000a00 */
[----:B------:R-:W3:Y:S06]  /*0040*/  S2R R7, SR_CTAID.X ;  /* 0x0000000000077919 */ /* 0x000eec0000002500 */
[----:B------:R-:W4:Y:S01]  /*0050*/  LDC.64 R4, c[0x0][0x218] ;  /* 0x00008600ff047b82 */ /* 0x000f220000000a00 */
[----:B-1----:R-:W-:Y:S01]  /*0060*/  IMAD.SHL.U32 R0, R0, 0x2, RZ ;  /* 0x0000000200007824 */ /* 0x002fe200078e00ff */
[----:B---3--:R-:W-:-:S04]  /*0070*/  SHF.R.S32.HI R6, RZ, 0x17, R7 ;  /* 0x00000017ff067819 */ /* 0x008fc80000011407 */
[----:B------:R-:W-:-:S05]  /*0080*/  LOP3.LUT R0, R0, 0xfe, RZ, 0xc0, !PT ;  /* 0x000000fe00007812 */ /* 0x000fca00078ec0ff */
[----:B------:R-:W-:Y:S01]  /*0090*/  IMAD R7, R7, 0x100, R0 ;  /* 0x0000010007077824 */ /* 0x000fe200078e0200 */
[----:B------:R-:W-:-:S03]  /*00a0*/  SGXT R0, R6, 0x1 ;  /* 0x000000010600781a */ /* 0x000fc60000000200 */
[C---:B--2---:R-:W-:Y:S01]  /*00b0*/  IMAD.WIDE R2, R7.reuse, 0x4, R2 ;  /* 0x0000000407027825 */ /* 0x044fe200078e0202 */
[----:B------:R-:W-:Y:S02]  /*00c0*/  LEA.HI R0, R0, R7, RZ, 0x6 ;  /* 0x0000000700007211 */ /* 0x000fe400078f30ff */
[----:B------:R-:W-:Y:S02]  /*00d0*/  ISETP.GE.AND P0, PT, R7, 0x100, PT ;  /* 0x000001000700780c */ /* 0x000fe40003f06270 */
[----:B------:R-:W-:-:S05]  /*00e0*/  LOP3.LUT R0, R0, 0xffffffc0, RZ, 0xc0, !PT ;  /* 0xffffffc000007812 */ /* 0x000fca00078ec0ff */
[----:B------:R-:W-:Y:S01]  /*00f0*/  IMAD.IADD R9, R7, 0x1, -R0 ;  /* 0x0000000107097824 */ /* 0x000fe200078e0a00 */
[----:B------:R-:W-:-:S03]  /*0100*/  CS2R R6, SRZ ;  /* 0x0000000000067805 */ /* 0x000fc6000001ff00 */
[----:B----4-:R-:W-:Y:S01]  /*0110*/  IMAD.WIDE R4, R9, 0x4, R4 ;  /* 0x0000000409047825 */ /* 0x010fe200078e0204 */
[----:B------:R-:W-:Y:S02]  /*0120*/  CS2R R8, SRZ ;  /* 0x0000000000087805 */ /* 0x000fe4000001ff00 */
[----:B------:R-:W2:Y:S04]  /*0130*/  @!P0 LDG.E.64 R6, desc[UR4][R2.64] ;  /* 0x0000000402068981 */ /* 0x000ea8000c1e1b00 */
[----:B------:R-:W2:Y:S02]  /*0140*/  @!P0 LDG.E.EL.64 R8, desc[UR4][R4.64] ;  /* 0x0000000404088981 */ /* 0x000ea4000c2e1b00 */
[----:B--2---:R-:W-:Y:S01]  /*0150*/  FADD R6, R8, R6 ;  /* 0x0000000608067221 */ /* 0x004fe20000000000 */
[----:B------:R-:W-:Y:S01]  /*0160*/  FADD R7, R9, R7 ;  /* 0x0000000709077221 */ /* 0x000fe20000000000 */
[----:B------:R-:W-:Y:S06]  /*0170*/  @P0 EXIT ;  /* 0x000000000000094d */ /* 0x000fec0003800000 */
[----:B------:R-:W-:Y:S01]  /*0180*/  STG.E.64 desc[UR4][R2.64], R6 ;  /* 0x0000000602007986 */ /* 0x000fe2000c101b04 */
[----:B------:R-:W-:Y:S05]  /*0190*/  EXIT ;  /* 0x000000000000794d */ /* 0x000fea0003800000 */
.L_x_0:
[----:B------:R-:W-:-:S00]  /*01a0*/  BRA `(.L_x_0) ;  /* 0xfffffffc00fc7947 */ /* 0x000fc0000383ffff */
[----:B------:R-:W-:-:S00]  /*01b0*/  NOP ;  /* 0x0000000000007918 */ /* 0x000fc00000000000 */
        /* <DEDUP_REMOVED lines=12> */
.L_x_1:


//--------------------- .nv.constant0.triton_poi_fused_convolution_4 --------------------------
	.section	.nv.constant0.triton_poi_fused_convolution_4,"a",@progbits
	.sectionflags	@""
	.align	4
.nv.constant0.triton_poi_fused_convolution_4:
	.zero		548
